//
// Generated by NVIDIA NVVM Compiler
//
// Compiler Build ID: CL-36424714
// Cuda compilation tools, release 13.0, V13.0.88
// Based on NVVM 20.0.0
//

.version 9.0
.target sm_100
.address_size 64

	// .globl	_Z9helloCUDAv
.extern .func  (.param .b32 func_retval0) vprintf
(
	.param .b64 vprintf_param_0,
	.param .b64 vprintf_param_1
)
;
.global .align 1 .b8 $str[40] = {72, 101, 108, 108, 111, 32, 67, 85, 68, 65, 32, 102, 114, 111, 109, 32, 71, 80, 85, 33, 40, 116, 104, 114, 101, 97, 100, 73, 100, 120, 46, 120, 32, 61, 32, 37, 100, 41, 10};

.visible .entry _Z9helloCUDAv()
{
	.local .align 8 .b8 	__local_depot0[8];
	.reg .b64 	%SP;
	.reg .b64 	%SPL;
	.reg .b32 	%r<4>;
	.reg .b64 	%rd<5>;

	mov.u64 	%SPL, __local_depot0;
	cvta.local.u64 	%SP, %SPL;
	add.u64 	%rd1, %SP, 0;
	add.u64 	%rd2, %SPL, 0;
	mov.u32 	%r1, %tid.x;
	st.local.u32 	[%rd2], %r1;
	mov.u64 	%rd3, $str;
	cvta.global.u64 	%rd4, %rd3;
	{ // callseq 0, 0
	.param .b64 param0;
	st.param.b64 	[param0], %rd4;
	.param .b64 param1;
	st.param.b64 	[param1], %rd1;
	.param .b32 retval0;
	call.uni (retval0), 
	vprintf, 
	(
	param0, 
	param1
	);
	ld.param.b32 	%r2, [retval0];
	} // callseq 0
	ret;

}


// ===== COMPILED SASS (sm_100) =====

	.target	sm_100

	.elftype	@"ET_EXEC"


//--------------------- .note.nv.tkinfo           --------------------------
	.section	.note.nv.tkinfo,"",@"SHT_NOTE"
	.sectionflags	@"SHF_NOTE_NV_TKINFO"
	.tkinfo
        /*0018*/ 	.word	0x00000002
        /*0030*/ 	.string	""
        /*0030*/ 	.string	"ptxas"
        /*0030*/ 	.string	"Cuda compilation tools, release 13.0, V13.0.88"
        /*0030*/ 	.string	"Build cuda_13.0.r13.0/compiler.36424714_0"
        /*0030*/ 	.string	"-arch sm_100 -m 64 "



//--------------------- .note.nv.cuinfo           --------------------------
	.section	.note.nv.cuinfo,"",@"SHT_NOTE"
	.sectionflags	@"SHF_NOTE_NV_CUINFO"
        /*0018*/ 	.short	0x0002
        /*001a*/ 	.short	0x0064
        /*001c*/ 	.short	0x0082
	.zero		2


//--------------------- .nv.info                  --------------------------
	.section	.nv.info,"",@"SHT_CUDA_INFO"
	.align	4


	//----- nvinfo : EIATTR_REGCOUNT
	.align		4
        /*0000*/ 	.byte	0x04, 0x2f
        /*0002*/ 	.short	(.L_2 - .L_1)
	.align		4
.L_1:
        /*0004*/ 	.word	index@(_Z9helloCUDAv)
        /*0008*/ 	.word	0x00000018


	//----- nvinfo : EIATTR_FRAME_SIZE
	.align		4
.L_2:
        /*000c*/ 	.byte	0x04, 0x11
        /*000e*/ 	.short	(.L_4 - .L_3)
	.align		4
.L_3:
        /*0010*/ 	.word	index@(_Z9helloCUDAv)
        /*0014*/ 	.word	0x00000008


	//----- nvinfo : EIATTR_MIN_STACK_SIZE
	.align		4
.L_4:
        /*0018*/ 	.byte	0x04, 0x12
        /*001a*/ 	.short	(.L_6 - .L_5)
	.align		4
.L_5:
        /*001c*/ 	.word	index@(_Z9helloCUDAv)
        /*0020*/ 	.word	0x00000008
.L_6:


//--------------------- .nv.compat                --------------------------
	.section	.nv.compat,"",@"SHT_CUDA_COMPAT_INFO"
	.align	4
        /*0000*/ 	.byte	0x02, 0x09, 0x00, 0x00, 0x02, 0x02, 0x01, 0x00, 0x02, 0x05, 0x05, 0x00, 0x03, 0x07, 0x01, 0x01
        /*0010*/ 	.byte	0x02, 0x03, 0x00, 0x00, 0x02, 0x06, 0x01, 0x00, 0x04, 0x0b, 0x08, 0x00, 0x09, 0x00, 0x00, 0x00
        /*0020*/ 	.byte	0x00, 0x00, 0x00, 0x00


//--------------------- .nv.info._Z9helloCUDAv    --------------------------
	.section	.nv.info._Z9helloCUDAv,"",@"SHT_CUDA_INFO"
	.sectionflags	@""
	.align	4


	//----- nvinfo : EIATTR_CUDA_API_VERSION
	.align		4
        /*0000*/ 	.byte	0x04, 0x37
        /*0002*/ 	.short	(.L_8 - .L_7)
.L_7:
        /*0004*/ 	.word	0x00000082


	//----- nvinfo : EIATTR_SPARSE_MMA_MASK
	.align		4
.L_8:
        /*0008*/ 	.byte	0x03, 0x50
        /*000a*/ 	.short	0x0000


	//----- nvinfo : EIATTR_MAXREG_COUNT
	.align		4
        /*000c*/ 	.byte	0x03, 0x1b
        /*000e*/ 	.short	0x00ff


	//----- nvinfo : EIATTR_EXTERNS
	.align		4
        /*0010*/ 	.byte	0x04, 0x0f
        /*0012*/ 	.short	(.L_10 - .L_9)


	//   ....[0]....
	.align		4
.L_9:
        /*0014*/ 	.word	index@(vprintf)


	//----- nvinfo : EIATTR_MERCURY_ISA_VERSION
	.align		4
.L_10:
        /*0018*/ 	.byte	0x03, 0x5f
        /*001a*/ 	.short	0x0101


	//----- nvinfo : EIATTR_VRC_CTA_INIT_COUNT
	.align		4
        /*001c*/ 	.byte	0x02, 0x4a
	.zero		1
	.zero		1


	//----- nvinfo : EIATTR_SYSCALL_OFFSETS
	.align		4
        /*0020*/ 	.byte	0x04, 0x46
        /*0022*/ 	.short	(.L_12 - .L_11)


	//   ....[0]....
.L_11:
        /*0024*/ 	.word	0x000000e0


	//----- nvinfo : EIATTR_EXIT_INSTR_OFFSETS
	.align		4
.L_12:
        /*0028*/ 	.byte	0x04, 0x1c
        /*002a*/ 	.short	(.L_14 - .L_13)


	//   ....[0]....
.L_13:
        /*002c*/ 	.word	0x000000f0


	//----- nvinfo : EIATTR_SW_WAR
	.align		4
.L_14:
        /*0030*/ 	.byte	0x04, 0x36
        /*0032*/ 	.short	(.L_16 - .L_15)
.L_15:
        /*0034*/ 	.word	0x00000008
.L_16:


//--------------------- .nv.callgraph             --------------------------
	.section	.nv.callgraph,"",@"SHT_CUDA_CALLGRAPH"
	.align	4
	.sectionentsize	8
	.align		4
        /*0000*/ 	.word	0x00000000
	.align		4
        /*0004*/ 	.word	0xffffffff
	.align		4
        /*0008*/ 	.word	index@(_Z9helloCUDAv)
	.align		4
        /*000c*/ 	.word	index@(vprintf)
	.align		4
        /*0010*/ 	.word	0x00000000
	.align		4
        /*0014*/ 	.word	0xfffffffe
	.align		4
        /*0018*/ 	.word	0x00000000
	.align		4
        /*001c*/ 	.word	0xfffffffd
	.align		4
        /*0020*/ 	.word	0x00000000
	.align		4
        /*0024*/ 	.word	0xfffffffc


//--------------------- .nv.constant4             --------------------------
	.section	.nv.constant4,"a",@progbits
	.align	8
	.align		8
.nv.constant4:
        /*0000*/ 	.dword	vprintf
	.align		8
        /*0008*/ 	.dword	$str


//--------------------- .text._Z9helloCUDAv       --------------------------
	.section	.text._Z9helloCUDAv,"ax",@progbits
	.align	128
        .global         _Z9helloCUDAv
        .type           _Z9helloCUDAv,@function
        .size           _Z9helloCUDAv,(.L_x_2 - _Z9helloCUDAv)
        .other          _Z9helloCUDAv,@"STO_CUDA_ENTRY STV_DEFAULT"
_Z9helloCUDAv:
.text._Z9helloCUDAv:
[----:B------:R-:W0:Y:S01]  /*0000*/  LDC R1, c[0x0][0x37c] ;  /* 0x0000df00ff017b82 */ /* 0x000e220000000800 */
[----:B------:R-:W1:Y:S01]  /*0010*/  S2R R8, SR_TID.X ;  /* 0x0000000000087919 */ /* 0x000e620000002100 */
[----:B0-----:R-:W-:Y:S01]  /*0020*/  VIADD R1, R1, 0xfffffff8 ;  /* 0xfffffff801017836 */ /* 0x001fe20000000000 */
[----:B------:R-:W-:Y:S01]  /*0030*/  MOV R0, 0x0 ;  /* 0x0000000000007802 */ /* 0x000fe20000000f00 */
[----:B------:R-:W0:Y:S04]  /*0040*/  LDCU UR4, c[0x0][0x2f8] ;  /* 0x00005f00ff0477ac */ /* 0x000e280008000800 */
[----:B------:R2:W3:Y:S01]  /*0050*/  LDC.64 R2, c[0x4][R0] ;  /* 0x0100000000027b82 */ /* 0x0004e20000000a00 */
[----:B------:R-:W4:Y:S01]  /*0060*/  LDCU.64 UR6, c[0x4][0x8] ;  /* 0x01000100ff0677ac */ /* 0x000f220008000a00 */
[----:B------:R-:W5:Y:S01]  /*0070*/  LDCU UR5, c[0x0][0x2fc] ;  /* 0x00005f80ff0577ac */ /* 0x000f620008000800 */
[----:B0-----:R-:W-:Y:S01]  /*0080*/  IADD3 R6, P0, PT, R1, UR4, RZ ;  /* 0x0000000401067c10 */ /* 0x001fe2000ff1e0ff */
[----:B----4-:R-:W-:Y:S01]  /*0090*/  IMAD.U32 R4, RZ, RZ, UR6 ;  /* 0x00000006ff047e24 */ /* 0x010fe2000f8e00ff */
[----:B------:R-:W-:-:S03]  /*00a0*/  MOV R5, UR7 ;  /* 0x0000000700057c02 */ /* 0x000fc60008000f00 */
[----:B-----5:R-:W-:Y:S01]  /*00b0*/  IMAD.X R7, RZ, RZ, UR5, P0 ;  /* 0x00000005ff077e24 */ /* 0x020fe200080e06ff */
[----:B-1----:R2:W-:Y:S07]  /*00c0*/  STL [R1], R8 ;  /* 0x0000000801007387 */ /* 0x0025ee0000100800 */
[----:B------:R-:W-:-:S07]  /*00d0*/  LEPC R20, `(.L_x_0) ;  /* 0x000000001014794e */ /* 0x000fce0000000000 */
[----:B--23--:R-:W-:Y:S05]  /*00e0*/  CALL.ABS.NOINC R2 ;  /* 0x0000000002007343 */ /* 0x00cfea0003c00000 */
.L_x_0:
[----:B------:R-:W-:Y:S05]  /*00f0*/  EXIT ;  /* 0x000000000000794d */ /* 0x000fea0003800000 */
.L_x_1:
[----:B------:R-:W-:-:S00]  /*0100*/  BRA `(.L_x_1) ;  /* 0xfffffffc00fc7947 */ /* 0x000fc0000383ffff */
[----:B------:R-:W-:-:S00]  /*0110*/  NOP ;  /* 0x0000000000007918 */ /* 0x000fc00000000000 */
        /* <DEDUP_REMOVED lines=14> */
.L_x_2:


//--------------------- .nv.global.init           --------------------------
	.section	.nv.global.init,"aw",@progbits
.nv.global.init:
	.type		$str,@object
	.size		$str,(.L_0 - $str)
$str:
        /*0000*/ 	.byte	0x48, 0x65, 0x6c, 0x6c, 0x6f, 0x20, 0x43, 0x55, 0x44, 0x41, 0x20, 0x66, 0x72, 0x6f, 0x6d, 0x20
        /*0010*/ 	.byte	0x47, 0x50, 0x55, 0x21, 0x28, 0x74, 0x68, 0x72, 0x65, 0x61, 0x64, 0x49, 0x64, 0x78, 0x2e, 0x78
        /*0020*/ 	.byte	0x20, 0x3d, 0x20, 0x25, 0x64, 0x29, 0x0a, 0x00
.L_0:


//--------------------- .nv.shared.reserved.0     --------------------------
	.section	.nv.shared.reserved.0,"aw",@nobits
	.weak		__nv_reservedSMEM_offset_0_alias
	.size		__nv_reservedSMEM_offset_0_alias, 0, 64
	.other		__nv_reservedSMEM_offset_0_alias,@"STO_CUDA_RESERVED_SHARED STV_DEFAULT"
__nv_reservedSMEM_offset_0_alias:
	.zero		0
	.zero		64


//--------------------- .nv.constant0._Z9helloCUDAv --------------------------
	.section	.nv.constant0._Z9helloCUDAv,"a",@progbits
	.sectionflags	@""
	.align	4
.nv.constant0._Z9helloCUDAv:
	.zero		896


//--------------------- SYMBOLS --------------------------

	.type		.nv.reservedSmem.offset0,@object
	.size		.nv.reservedSmem.offset0,0x4
	.type		vprintf,@function
